//
// Generated by NVIDIA NVVM Compiler
//
// Compiler Build ID: CL-36424714
// Cuda compilation tools, release 13.0, V13.0.88
// Based on NVVM 20.0.0
//

.version 9.0
.target sm_100
.address_size 64

	// .globl	_Z15vectorAddKernelPfS_S_i
.extern .func  (.param .b32 func_retval0) vprintf
(
	.param .b64 vprintf_param_0,
	.param .b64 vprintf_param_1
)
;
.global .align 1 .b8 $str[78] = {84, 104, 114, 101, 97, 100, 32, 37, 100, 32, 40, 116, 104, 114, 101, 97, 100, 73, 100, 120, 58, 37, 100, 44, 32, 98, 108, 111, 99, 107, 73, 100, 120, 58, 37, 100, 44, 32, 98, 108, 111, 99, 107, 68, 105, 109, 58, 37, 100, 44, 32, 103, 114, 105, 100, 68, 105, 109, 58, 37, 100, 41, 58, 32, 37, 102, 32, 43, 32, 37, 102, 32, 61, 32, 37, 102, 10};

.visible .entry _Z15vectorAddKernelPfS_S_i(
	.param .u64 .ptr .align 1 _Z15vectorAddKernelPfS_S_i_param_0,
	.param .u64 .ptr .align 1 _Z15vectorAddKernelPfS_S_i_param_1,
	.param .u64 .ptr .align 1 _Z15vectorAddKernelPfS_S_i_param_2,
	.param .u32 _Z15vectorAddKernelPfS_S_i_param_3
)
{
	.local .align 16 .b8 	__local_depot0[48];
	.reg .b64 	%SP;
	.reg .b64 	%SPL;
	.reg .pred 	%p<2>;
	.reg .b32 	%r<9>;
	.reg .b32 	%f<7>;
	.reg .b64 	%rd<15>;
	.reg .b64 	%fd<4>;

	mov.u64 	%SPL, __local_depot0;
	cvta.local.u64 	%SP, %SPL;
	ld.param.u64 	%rd4, [_Z15vectorAddKernelPfS_S_i_param_0];
	ld.param.u64 	%rd5, [_Z15vectorAddKernelPfS_S_i_param_1];
	ld.param.u64 	%rd6, [_Z15vectorAddKernelPfS_S_i_param_2];
	ld.param.u32 	%r1, [_Z15vectorAddKernelPfS_S_i_param_3];
	cvta.to.global.u64 	%rd7, %rd6;
	cvta.to.global.u64 	%rd8, %rd5;
	cvta.to.global.u64 	%rd9, %rd4;
	add.u64 	%rd10, %SP, 0;
	add.u64 	%rd11, %SPL, 0;
	mov.u32 	%r2, %tid.x;
	mov.u32 	%r3, %ntid.x;
	mov.u32 	%r4, %ctaid.x;
	mad.lo.s32 	%r5, %r3, %r4, %r2;
	mov.u32 	%r6, %nctaid.x;
	mul.wide.s32 	%rd12, %r5, 4;
	add.s64 	%rd1, %rd9, %rd12;
	ld.global.f32 	%f1, [%rd1];
	cvt.f64.f32 	%fd1, %f1;
	add.s64 	%rd2, %rd8, %rd12;
	ld.global.f32 	%f2, [%rd2];
	cvt.f64.f32 	%fd2, %f2;
	add.s64 	%rd3, %rd7, %rd12;
	ld.global.f32 	%f3, [%rd3];
	cvt.f64.f32 	%fd3, %f3;
	st.local.v4.u32 	[%rd11], {%r5, %r2, %r4, %r3};
	st.local.u32 	[%rd11+16], %r6;
	st.local.f64 	[%rd11+24], %fd1;
	st.local.v2.f64 	[%rd11+32], {%fd2, %fd3};
	mov.u64 	%rd13, $str;
	cvta.global.u64 	%rd14, %rd13;
	{ // callseq 0, 0
	.param .b64 param0;
	st.param.b64 	[param0], %rd14;
	.param .b64 param1;
	st.param.b64 	[param1], %rd10;
	.param .b32 retval0;
	call.uni (retval0), 
	vprintf, 
	(
	param0, 
	param1
	);
	ld.param.b32 	%r7, [retval0];
	} // callseq 0
	setp.ge.s32 	%p1, %r5, %r1;
	@%p1 bra 	$L__BB0_2;
	ld.global.f32 	%f4, [%rd1];
	ld.global.f32 	%f5, [%rd2];
	add.f32 	%f6, %f4, %f5;
	st.global.f32 	[%rd3], %f6;
$L__BB0_2:
	ret;

}


// ===== COMPILED SASS (sm_100) =====

	.target	sm_100

	.elftype	@"ET_EXEC"


//--------------------- .note.nv.tkinfo           --------------------------
	.section	.note.nv.tkinfo,"",@"SHT_NOTE"
	.sectionflags	@"SHF_NOTE_NV_TKINFO"
	.tkinfo
        /*0018*/ 	.word	0x00000002
        /*0030*/ 	.string	""
        /*0030*/ 	.string	"ptxas"
        /*0030*/ 	.string	"Cuda compilation tools, release 13.0, V13.0.88"
        /*0030*/ 	.string	"Build cuda_13.0.r13.0/compiler.36424714_0"
        /*0030*/ 	.string	"-arch sm_100 -m 64 "



//--------------------- .note.nv.cuinfo           --------------------------
	.section	.note.nv.cuinfo,"",@"SHT_NOTE"
	.sectionflags	@"SHF_NOTE_NV_CUINFO"
        /*0018*/ 	.short	0x0002
        /*001a*/ 	.short	0x0064
        /*001c*/ 	.short	0x0082
	.zero		2


//--------------------- .nv.info                  --------------------------
	.section	.nv.info,"",@"SHT_CUDA_INFO"
	.align	4


	//----- nvinfo : EIATTR_REGCOUNT
	.align		4
        /*0000*/ 	.byte	0x04, 0x2f
        /*0002*/ 	.short	(.L_2 - .L_1)
	.align		4
.L_1:
        /*0004*/ 	.word	index@(_Z15vectorAddKernelPfS_S_i)
        /*0008*/ 	.word	0x0000001e


	//----- nvinfo : EIATTR_FRAME_SIZE
	.align		4
.L_2:
        /*000c*/ 	.byte	0x04, 0x11
        /*000e*/ 	.short	(.L_4 - .L_3)
	.align		4
.L_3:
        /*0010*/ 	.word	index@(_Z15vectorAddKernelPfS_S_i)
        /*0014*/ 	.word	0x00000030


	//----- nvinfo : EIATTR_MIN_STACK_SIZE
	.align		4
.L_4:
        /*0018*/ 	.byte	0x04, 0x12
        /*001a*/ 	.short	(.L_6 - .L_5)
	.align		4
.L_5:
        /*001c*/ 	.word	index@(_Z15vectorAddKernelPfS_S_i)
        /*0020*/ 	.word	0x00000030
.L_6:


//--------------------- .nv.compat                --------------------------
	.section	.nv.compat,"",@"SHT_CUDA_COMPAT_INFO"
	.align	4
        /*0000*/ 	.byte	0x02, 0x09, 0x00, 0x00, 0x02, 0x02, 0x01, 0x00, 0x02, 0x05, 0x05, 0x00, 0x03, 0x07, 0x01, 0x01
        /*0010*/ 	.byte	0x02, 0x03, 0x00, 0x00, 0x02, 0x06, 0x01, 0x00, 0x04, 0x0b, 0x08, 0x00, 0x09, 0x00, 0x00, 0x00
        /*0020*/ 	.byte	0x00, 0x00, 0x00, 0x00


//--------------------- .nv.info._Z15vectorAddKernelPfS_S_i --------------------------
	.section	.nv.info._Z15vectorAddKernelPfS_S_i,"",@"SHT_CUDA_INFO"
	.sectionflags	@""
	.align	4


	//----- nvinfo : EIATTR_CUDA_API_VERSION
	.align		4
        /*0000*/ 	.byte	0x04, 0x37
        /*0002*/ 	.short	(.L_8 - .L_7)
.L_7:
        /*0004*/ 	.word	0x00000082


	//----- nvinfo : EIATTR_KPARAM_INFO
	.align		4
.L_8:
        /*0008*/ 	.byte	0x04, 0x17
        /*000a*/ 	.short	(.L_10 - .L_9)
.L_9:
        /*000c*/ 	.word	0x00000000
        /*0010*/ 	.short	0x0003
        /*0012*/ 	.short	0x0018
        /*0014*/ 	.byte	0x00, 0xf0, 0x11, 0x00


	//----- nvinfo : EIATTR_KPARAM_INFO
	.align		4
.L_10:
        /*0018*/ 	.byte	0x04, 0x17
        /*001a*/ 	.short	(.L_12 - .L_11)
.L_11:
        /*001c*/ 	.word	0x00000000
        /*0020*/ 	.short	0x0002
        /*0022*/ 	.short	0x0010
        /*0024*/ 	.byte	0x00, 0xf5, 0x21, 0x00


	//----- nvinfo : EIATTR_KPARAM_INFO
	.align		4
.L_12:
        /*0028*/ 	.byte	0x04, 0x17
        /*002a*/ 	.short	(.L_14 - .L_13)
.L_13:
        /*002c*/ 	.word	0x00000000
        /*0030*/ 	.short	0x0001
        /*0032*/ 	.short	0x0008
        /*0034*/ 	.byte	0x00, 0xf5, 0x21, 0x00


	//----- nvinfo : EIATTR_KPARAM_INFO
	.align		4
.L_14:
        /*0038*/ 	.byte	0x04, 0x17
        /*003a*/ 	.short	(.L_16 - .L_15)
.L_15:
        /*003c*/ 	.word	0x00000000
        /*0040*/ 	.short	0x0000
        /*0042*/ 	.short	0x0000
        /*0044*/ 	.byte	0x00, 0xf5, 0x21, 0x00


	//----- nvinfo : EIATTR_SPARSE_MMA_MASK
	.align		4
.L_16:
        /*0048*/ 	.byte	0x03, 0x50
        /*004a*/ 	.short	0x0000


	//----- nvinfo : EIATTR_MAXREG_COUNT
	.align		4
        /*004c*/ 	.byte	0x03, 0x1b
        /*004e*/ 	.short	0x00ff


	//----- nvinfo : EIATTR_EXTERNS
	.align		4
        /*0050*/ 	.byte	0x04, 0x0f
        /*0052*/ 	.short	(.L_18 - .L_17)


	//   ....[0]....
	.align		4
.L_17:
        /*0054*/ 	.word	index@(vprintf)


	//----- nvinfo : EIATTR_MERCURY_ISA_VERSION
	.align		4
.L_18:
        /*0058*/ 	.byte	0x03, 0x5f
        /*005a*/ 	.short	0x0101


	//----- nvinfo : EIATTR_VRC_CTA_INIT_COUNT
	.align		4
        /*005c*/ 	.byte	0x02, 0x4a
	.zero		1
	.zero		1


	//----- nvinfo : EIATTR_SYSCALL_OFFSETS
	.align		4
        /*0060*/ 	.byte	0x04, 0x46
        /*0062*/ 	.short	(.L_20 - .L_19)


	//   ....[0]....
.L_19:
        /*0064*/ 	.word	0x00000220


	//----- nvinfo : EIATTR_EXIT_INSTR_OFFSETS
	.align		4
.L_20:
        /*0068*/ 	.byte	0x04, 0x1c
        /*006a*/ 	.short	(.L_22 - .L_21)


	//   ....[0]....
.L_21:
        /*006c*/ 	.word	0x00000250


	//   ....[1]....
        /*0070*/ 	.word	0x000002a0


	//----- nvinfo : EIATTR_CRS_STACK_SIZE
	.align		4
.L_22:
        /*0074*/ 	.byte	0x04, 0x1e
        /*0076*/ 	.short	(.L_24 - .L_23)
.L_23:
        /*0078*/ 	.word	0x00000000


	//----- nvinfo : EIATTR_CBANK_PARAM_SIZE
	.align		4
.L_24:
        /*007c*/ 	.byte	0x03, 0x19
        /*007e*/ 	.short	0x001c


	//----- nvinfo : EIATTR_PARAM_CBANK
	.align		4
        /*0080*/ 	.byte	0x04, 0x0a
        /*0082*/ 	.short	(.L_26 - .L_25)
	.align		4
.L_25:
        /*0084*/ 	.word	index@(.nv.constant0._Z15vectorAddKernelPfS_S_i)
        /*0088*/ 	.short	0x0380
        /*008a*/ 	.short	0x001c


	//----- nvinfo : EIATTR_SW_WAR
	.align		4
.L_26:
        /*008c*/ 	.byte	0x04, 0x36
        /*008e*/ 	.short	(.L_28 - .L_27)
.L_27:
        /*0090*/ 	.word	0x00000008
.L_28:


//--------------------- .nv.callgraph             --------------------------
	.section	.nv.callgraph,"",@"SHT_CUDA_CALLGRAPH"
	.align	4
	.sectionentsize	8
	.align		4
        /*0000*/ 	.word	0x00000000
	.align		4
        /*0004*/ 	.word	0xffffffff
	.align		4
        /*0008*/ 	.word	index@(_Z15vectorAddKernelPfS_S_i)
	.align		4
        /*000c*/ 	.word	index@(vprintf)
	.align		4
        /*0010*/ 	.word	0x00000000
	.align		4
        /*0014*/ 	.word	0xfffffffe
	.align		4
        /*0018*/ 	.word	0x00000000
	.align		4
        /*001c*/ 	.word	0xfffffffd
	.align		4
        /*0020*/ 	.word	0x00000000
	.align		4
        /*0024*/ 	.word	0xfffffffc


//--------------------- .nv.constant4             --------------------------
	.section	.nv.constant4,"a",@progbits
	.align	8
	.align		8
.nv.constant4:
        /*0000*/ 	.dword	vprintf
	.align		8
        /*0008*/ 	.dword	$str


//--------------------- .text._Z15vectorAddKernelPfS_S_i --------------------------
	.section	.text._Z15vectorAddKernelPfS_S_i,"ax",@progbits
	.align	128
        .global         _Z15vectorAddKernelPfS_S_i
        .type           _Z15vectorAddKernelPfS_S_i,@function
        .size           _Z15vectorAddKernelPfS_S_i,(.L_x_2 - _Z15vectorAddKernelPfS_S_i)
        .other          _Z15vectorAddKernelPfS_S_i,@"STO_CUDA_ENTRY STV_DEFAULT"
_Z15vectorAddKernelPfS_S_i:
.text._Z15vectorAddKernelPfS_S_i:
[----:B------:R-:W0:Y:S01]  /*0000*/  LDC R1, c[0x0][0x37c] ;  /* 0x0000df00ff017b82 */ /* 0x000e220000000800 */
[----:B------:R-:W1:Y:S01]  /*0010*/  S2R R17, SR_TID.X ;  /* 0x0000000000117919 */ /* 0x000e620000002100 */
[----:B------:R-:W2:Y:S06]  /*0020*/  LDCU UR5, c[0x0][0x2fc] ;  /* 0x00005f80ff0577ac */ /* 0x000eac0008000800 */
[----:B------:R-:W1:Y:S01]  /*0030*/  LDC R19, c[0x0][0x360] ;  /* 0x0000d800ff137b82 */ /* 0x000e620000000800 */
[----:B0-----:R-:W-:Y:S01]  /*0040*/  IADD3 R1, PT, PT, R1, -0x30, RZ ;  /* 0xffffffd001017810 */ /* 0x001fe20007ffe0ff */
[----:B------:R-:W1:Y:S01]  /*0050*/  S2R R18, SR_CTAID.X ;  /* 0x0000000000127919 */ /* 0x000e620000002500 */
[----:B------:R-:W0:Y:S05]  /*0060*/  LDCU.64 UR36, c[0x0][0x358] ;  /* 0x00006b00ff2477ac */ /* 0x000e2a0008000a00 */
[----:B------:R-:W3:Y:S08]  /*0070*/  LDC.64 R24, c[0x0][0x388] ;  /* 0x0000e200ff187b82 */ /* 0x000ef00000000a00 */
[----:B------:R-:W4:Y:S08]  /*0080*/  LDC.64 R22, c[0x0][0x390] ;  /* 0x0000e400ff167b82 */ /* 0x000f300000000a00 */
[----:B------:R-:W5:Y:S01]  /*0090*/  LDC.64 R26, c[0x0][0x380] ;  /* 0x0000e000ff1a7b82 */ /* 0x000f620000000a00 */
[----:B------:R-:W-:Y:S01]  /*00a0*/  MOV R12, 0x0 ;  /* 0x00000000000c7802 */ /* 0x000fe20000000f00 */
[----:B------:R-:W2:Y:S01]  /*00b0*/  LDCU UR4, c[0x0][0x2f8] ;  /* 0x00005f00ff0477ac */ /* 0x000ea20008000800 */
[----:B------:R-:W2:Y:S01]  /*00c0*/  LDCU.64 UR6, c[0x4][0x8] ;  /* 0x01000100ff0677ac */ /* 0x000ea20008000a00 */
[----:B-1----:R-:W-:-:S04]  /*00d0*/  IMAD R16, R19, R18, R17 ;  /* 0x0000001213107224 */ /* 0x002fc800078e0211 */
[----:B---3--:R-:W-:-:S04]  /*00e0*/  IMAD.WIDE R24, R16, 0x4, R24 ;  /* 0x0000000410187825 */ /* 0x008fc800078e0218 */
[C---:B----4-:R-:W-:Y:S01]  /*00f0*/  IMAD.WIDE R22, R16.reuse, 0x4, R22 ;  /* 0x0000000410167825 */ /* 0x050fe200078e0216 */
[----:B0-----:R-:W3:Y:S04]  /*0100*/  LDG.E R8, desc[UR36][R24.64] ;  /* 0x0000002418087981 */ /* 0x001ee8000c1e1900 */
[----:B------:R-:W4:Y:S01]  /*0110*/  LDG.E R10, desc[UR36][R22.64] ;  /* 0x00000024160a7981 */ /* 0x000f22000c1e1900 */
[----:B-----5:R-:W-:-:S05]  /*0120*/  IMAD.WIDE R26, R16, 0x4, R26 ;  /* 0x00000004101a7825 */ /* 0x020fca00078e021a */
[----:B------:R-:W5:Y:S01]  /*0130*/  LDG.E R0, desc[UR36][R26.64] ;  /* 0x000000241a007981 */ /* 0x000f62000c1e1900 */
[----:B------:R-:W0:Y:S03]  /*0140*/  LDC R14, c[0x0][0x370] ;  /* 0x0000dc00ff0e7b82 */ /* 0x000e260000000800 */
[----:B------:R1:W-:Y:S05]  /*0150*/  STL.128 [R1], R16 ;  /* 0x0000001001007387 */ /* 0x0003ea0000100c00 */
[----:B------:R-:W1:Y:S01]  /*0160*/  LDC.64 R12, c[0x4][R12] ;  /* 0x010000000c0c7b82 */ /* 0x000e620000000a00 */
[----:B0-----:R0:W-:Y:S01]  /*0170*/  STL [R1+0x10], R14 ;  /* 0x0000100e01007387 */ /* 0x0011e20000100800 */
[----:B--2---:R-:W-:-:S02]  /*0180*/  IADD3 R6, P0, PT, R1, UR4, RZ ;  /* 0x0000000401067c10 */ /* 0x004fc4000ff1e0ff */
[----:B------:R-:W-:Y:S02]  /*0190*/  MOV R4, UR6 ;  /* 0x0000000600047c02 */ /* 0x000fe40008000f00 */
[----:B------:R-:W-:Y:S02]  /*01a0*/  MOV R5, UR7 ;  /* 0x0000000700057c02 */ /* 0x000fe40008000f00 */
[----:B------:R-:W-:Y:S01]  /*01b0*/  IADD3.X R7, PT, PT, RZ, UR5, RZ, P0, !PT ;  /* 0x00000005ff077c10 */ /* 0x000fe200087fe4ff */
[----:B---3--:R-:W-:Y:S08]  /*01c0*/  F2F.F64.F32 R8, R8 ;  /* 0x0000000800087310 */ /* 0x008ff00000201800 */
[----:B----4-:R-:W2:Y:S08]  /*01d0*/  F2F.F64.F32 R10, R10 ;  /* 0x0000000a000a7310 */ /* 0x010eb00000201800 */
[----:B-----5:R-:W3:Y:S01]  /*01e0*/  F2F.F64.F32 R2, R0 ;  /* 0x0000000000027310 */ /* 0x020ee20000201800 */
[----:B--2---:R0:W-:Y:S04]  /*01f0*/  STL.128 [R1+0x20], R8 ;  /* 0x0000200801007387 */ /* 0x0041e80000100c00 */
[----:B-1-3--:R0:W-:Y:S02]  /*0200*/  STL.64 [R1+0x18], R2 ;  /* 0x0000180201007387 */ /* 0x00a1e40000100a00 */
[----:B------:R-:W-:-:S07]  /*0210*/  LEPC R20, `(.L_x_0) ;  /* 0x000000001014794e */ /* 0x000fce0000000000 */
[----:B0-----:R-:W-:Y:S05]  /*0220*/  CALL.ABS.NOINC R12 ;  /* 0x000000000c007343 */ /* 0x001fea0003c00000 */
.L_x_0:
[----:B------:R-:W0:Y:S02]  /*0230*/  LDCU UR4, c[0x0][0x398] ;  /* 0x00007300ff0477ac */ /* 0x000e240008000800 */
[----:B0-----:R-:W-:-:S13]  /*0240*/  ISETP.GE.AND P0, PT, R16, UR4, PT ;  /* 0x0000000410007c0c */ /* 0x001fda000bf06270 */
[----:B------:R-:W-:Y:S05]  /*0250*/  @P0 EXIT ;  /* 0x000000000000094d */ /* 0x000fea0003800000 */
[----:B------:R-:W2:Y:S04]  /*0260*/  LDG.E R26, desc[UR36][R26.64] ;  /* 0x000000241a1a7981 */ /* 0x000ea8000c1e1900 */
[----:B------:R-:W2:Y:S02]  /*0270*/  LDG.E R25, desc[UR36][R24.64] ;  /* 0x0000002418197981 */ /* 0x000ea4000c1e1900 */
[----:B--2---:R-:W-:-:S05]  /*0280*/  FADD R3, R26, R25 ;  /* 0x000000191a037221 */ /* 0x004fca0000000000 */
[----:B------:R-:W-:Y:S01]  /*0290*/  STG.E desc[UR36][R22.64], R3 ;  /* 0x0000000316007986 */ /* 0x000fe2000c101924 */
[----:B------:R-:W-:Y:S05]  /*02a0*/  EXIT ;  /* 0x000000000000794d */ /* 0x000fea0003800000 */
.L_x_1:
[----:B------:R-:W-:-:S00]  /*02b0*/  BRA `(.L_x_1) ;  /* 0xfffffffc00fc7947 */ /* 0x000fc0000383ffff */
[----:B------:R-:W-:-:S00]  /*02c0*/  NOP ;  /* 0x0000000000007918 */ /* 0x000fc00000000000 */
        /* <DEDUP_REMOVED lines=11> */
.L_x_2:


//--------------------- .nv.global.init           --------------------------
	.section	.nv.global.init,"aw",@progbits
.nv.global.init:
	.type		$str,@object
	.size		$str,(.L_0 - $str)
$str:
        /*0000*/ 	.byte	0x54, 0x68, 0x72, 0x65, 0x61, 0x64, 0x20, 0x25, 0x64, 0x20, 0x28, 0x74, 0x68, 0x72, 0x65, 0x61
        /*0010*/ 	.byte	0x64, 0x49, 0x64, 0x78, 0x3a, 0x25, 0x64, 0x2c, 0x20, 0x62, 0x6c, 0x6f, 0x63, 0x6b, 0x49, 0x64
        /*0020*/ 	.byte	0x78, 0x3a, 0x25, 0x64, 0x2c, 0x20, 0x62, 0x6c, 0x6f, 0x63, 0x6b, 0x44, 0x69, 0x6d, 0x3a, 0x25
        /*0030*/ 	.byte	0x64, 0x2c, 0x20, 0x67, 0x72, 0x69, 0x64, 0x44, 0x69, 0x6d, 0x3a, 0x25, 0x64, 0x29, 0x3a, 0x20
        /*0040*/ 	.byte	0x25, 0x66, 0x20, 0x2b, 0x20, 0x25, 0x66, 0x20, 0x3d, 0x20, 0x25, 0x66, 0x0a, 0x00
.L_0:


//--------------------- .nv.shared.reserved.0     --------------------------
	.section	.nv.shared.reserved.0,"aw",@nobits
	.weak		__nv_reservedSMEM_offset_0_alias
	.size		__nv_reservedSMEM_offset_0_alias, 0, 64
	.other		__nv_reservedSMEM_offset_0_alias,@"STO_CUDA_RESERVED_SHARED STV_DEFAULT"
__nv_reservedSMEM_offset_0_alias:
	.zero		0
	.zero		64


//--------------------- .nv.constant0._Z15vectorAddKernelPfS_S_i --------------------------
	.section	.nv.constant0._Z15vectorAddKernelPfS_S_i,"a",@progbits
	.sectionflags	@""
	.align	4
.nv.constant0._Z15vectorAddKernelPfS_S_i:
	.zero		924


//--------------------- SYMBOLS --------------------------

	.type		.nv.reservedSmem.offset0,@object
	.size		.nv.reservedSmem.offset0,0x4
	.type		vprintf,@function
